//
// Generated by NVIDIA NVVM Compiler
//
// Compiler Build ID: CL-36424714
// Cuda compilation tools, release 13.0, V13.0.88
// Based on NVVM 20.0.0
//

.version 9.0
.target sm_100
.address_size 64

	// .globl	_Z19square_array_kernelPfj

.visible .entry _Z19square_array_kernelPfj(
	.param .u64 .ptr .align 1 _Z19square_array_kernelPfj_param_0,
	.param .u32 _Z19square_array_kernelPfj_param_1
)
{
	.reg .pred 	%p<2>;
	.reg .b32 	%r<6>;
	.reg .b32 	%f<3>;
	.reg .b64 	%rd<5>;

	ld.param.u64 	%rd1, [_Z19square_array_kernelPfj_param_0];
	ld.param.u32 	%r2, [_Z19square_array_kernelPfj_param_1];
	mov.u32 	%r3, %ntid.x;
	mov.u32 	%r4, %ctaid.x;
	mov.u32 	%r5, %tid.x;
	mad.lo.s32 	%r1, %r3, %r4, %r5;
	setp.ge.u32 	%p1, %r1, %r2;
	@%p1 bra 	$L__BB0_2;
	cvta.to.global.u64 	%rd2, %rd1;
	mul.wide.s32 	%rd3, %r1, 4;
	add.s64 	%rd4, %rd2, %rd3;
	ld.global.f32 	%f1, [%rd4];
	mul.f32 	%f2, %f1, %f1;
	st.global.f32 	[%rd4], %f2;
$L__BB0_2:
	ret;

}


// ===== COMPILED SASS (sm_100) =====

	.target	sm_100

	.elftype	@"ET_EXEC"


//--------------------- .note.nv.tkinfo           --------------------------
	.section	.note.nv.tkinfo,"",@"SHT_NOTE"
	.sectionflags	@"SHF_NOTE_NV_TKINFO"
	.tkinfo
        /*0018*/ 	.word	0x00000002
        /*0030*/ 	.string	""
        /*0030*/ 	.string	"ptxas"
        /*0030*/ 	.string	"Cuda compilation tools, release 13.0, V13.0.88"
        /*0030*/ 	.string	"Build cuda_13.0.r13.0/compiler.36424714_0"
        /*0030*/ 	.string	"-arch sm_100 -m 64 "



//--------------------- .note.nv.cuinfo           --------------------------
	.section	.note.nv.cuinfo,"",@"SHT_NOTE"
	.sectionflags	@"SHF_NOTE_NV_CUINFO"
        /*0018*/ 	.short	0x0002
        /*001a*/ 	.short	0x0064
        /*001c*/ 	.short	0x0082
	.zero		2


//--------------------- .nv.info                  --------------------------
	.section	.nv.info,"",@"SHT_CUDA_INFO"
	.align	4


	//----- nvinfo : EIATTR_REGCOUNT
	.align		4
        /*0000*/ 	.byte	0x04, 0x2f
        /*0002*/ 	.short	(.L_1 - .L_0)
	.align		4
.L_0:
        /*0004*/ 	.word	index@(_Z19square_array_kernelPfj)
        /*0008*/ 	.word	0x00000008


	//----- nvinfo : EIATTR_FRAME_SIZE
	.align		4
.L_1:
        /*000c*/ 	.byte	0x04, 0x11
        /*000e*/ 	.short	(.L_3 - .L_2)
	.align		4
.L_2:
        /*0010*/ 	.word	index@(_Z19square_array_kernelPfj)
        /*0014*/ 	.word	0x00000000


	//----- nvinfo : EIATTR_MIN_STACK_SIZE
	.align		4
.L_3:
        /*0018*/ 	.byte	0x04, 0x12
        /*001a*/ 	.short	(.L_5 - .L_4)
	.align		4
.L_4:
        /*001c*/ 	.word	index@(_Z19square_array_kernelPfj)
        /*0020*/ 	.word	0x00000000
.L_5:


//--------------------- .nv.compat                --------------------------
	.section	.nv.compat,"",@"SHT_CUDA_COMPAT_INFO"
	.align	4
        /*0000*/ 	.byte	0x02, 0x09, 0x00, 0x00, 0x02, 0x02, 0x01, 0x00, 0x02, 0x05, 0x05, 0x00, 0x03, 0x07, 0x01, 0x01
        /*0010*/ 	.byte	0x02, 0x03, 0x00, 0x00, 0x02, 0x06, 0x01, 0x00, 0x04, 0x0b, 0x08, 0x00, 0x09, 0x00, 0x00, 0x00
        /*0020*/ 	.byte	0x00, 0x00, 0x00, 0x00


//--------------------- .nv.info._Z19square_array_kernelPfj --------------------------
	.section	.nv.info._Z19square_array_kernelPfj,"",@"SHT_CUDA_INFO"
	.sectionflags	@""
	.align	4


	//----- nvinfo : EIATTR_CUDA_API_VERSION
	.align		4
        /*0000*/ 	.byte	0x04, 0x37
        /*0002*/ 	.short	(.L_7 - .L_6)
.L_6:
        /*0004*/ 	.word	0x00000082


	//----- nvinfo : EIATTR_KPARAM_INFO
	.align		4
.L_7:
        /*0008*/ 	.byte	0x04, 0x17
        /*000a*/ 	.short	(.L_9 - .L_8)
.L_8:
        /*000c*/ 	.word	0x00000000
        /*0010*/ 	.short	0x0001
        /*0012*/ 	.short	0x0008
        /*0014*/ 	.byte	0x00, 0xf0, 0x11, 0x00


	//----- nvinfo : EIATTR_KPARAM_INFO
	.align		4
.L_9:
        /*0018*/ 	.byte	0x04, 0x17
        /*001a*/ 	.short	(.L_11 - .L_10)
.L_10:
        /*001c*/ 	.word	0x00000000
        /*0020*/ 	.short	0x0000
        /*0022*/ 	.short	0x0000
        /*0024*/ 	.byte	0x00, 0xf5, 0x21, 0x00


	//----- nvinfo : EIATTR_SPARSE_MMA_MASK
	.align		4
.L_11:
        /*0028*/ 	.byte	0x03, 0x50
        /*002a*/ 	.short	0x0000


	//----- nvinfo : EIATTR_MAXREG_COUNT
	.align		4
        /*002c*/ 	.byte	0x03, 0x1b
        /*002e*/ 	.short	0x00ff


	//----- nvinfo : EIATTR_MERCURY_ISA_VERSION
	.align		4
        /*0030*/ 	.byte	0x03, 0x5f
        /*0032*/ 	.short	0x0101


	//----- nvinfo : EIATTR_VRC_CTA_INIT_COUNT
	.align		4
        /*0034*/ 	.byte	0x02, 0x4a
	.zero		1
	.zero		1


	//----- nvinfo : EIATTR_EXIT_INSTR_OFFSETS
	.align		4
        /*0038*/ 	.byte	0x04, 0x1c
        /*003a*/ 	.short	(.L_13 - .L_12)


	//   ....[0]....
.L_12:
        /*003c*/ 	.word	0x00000070


	//   ....[1]....
        /*0040*/ 	.word	0x000000e0


	//----- nvinfo : EIATTR_CBANK_PARAM_SIZE
	.align		4
.L_13:
        /*0044*/ 	.byte	0x03, 0x19
        /*0046*/ 	.short	0x000c


	//----- nvinfo : EIATTR_PARAM_CBANK
	.align		4
        /*0048*/ 	.byte	0x04, 0x0a
        /*004a*/ 	.short	(.L_15 - .L_14)
	.align		4
.L_14:
        /*004c*/ 	.word	index@(.nv.constant0._Z19square_array_kernelPfj)
        /*0050*/ 	.short	0x0380
        /*0052*/ 	.short	0x000c


	//----- nvinfo : EIATTR_SW_WAR
	.align		4
.L_15:
        /*0054*/ 	.byte	0x04, 0x36
        /*0056*/ 	.short	(.L_17 - .L_16)
.L_16:
        /*0058*/ 	.word	0x00000008
.L_17:


//--------------------- .nv.callgraph             --------------------------
	.section	.nv.callgraph,"",@"SHT_CUDA_CALLGRAPH"
	.align	4
	.sectionentsize	8
	.align		4
        /*0000*/ 	.word	0x00000000
	.align		4
        /*0004*/ 	.word	0xffffffff
	.align		4
        /*0008*/ 	.word	0x00000000
	.align		4
        /*000c*/ 	.word	0xfffffffe
	.align		4
        /*0010*/ 	.word	0x00000000
	.align		4
        /*0014*/ 	.word	0xfffffffd
	.align		4
        /*0018*/ 	.word	0x00000000
	.align		4
        /*001c*/ 	.word	0xfffffffc


//--------------------- .text._Z19square_array_kernelPfj --------------------------
	.section	.text._Z19square_array_kernelPfj,"ax",@progbits
	.align	128
        .global         _Z19square_array_kernelPfj
        .type           _Z19square_array_kernelPfj,@function
        .size           _Z19square_array_kernelPfj,(.L_x_1 - _Z19square_array_kernelPfj)
        .other          _Z19square_array_kernelPfj,@"STO_CUDA_ENTRY STV_DEFAULT"
_Z19square_array_kernelPfj:
.text._Z19square_array_kernelPfj:
[----:B------:R-:W-:Y:S01]  /*0000*/  LDC R1, c[0x0][0x37c] ;  /* 0x0000df00ff017b82 */ /* 0x000fe20000000800 */
[----:B------:R-:W0:Y:S01]  /*0010*/  S2R R5, SR_CTAID.X ;  /* 0x0000000000057919 */ /* 0x000e220000002500 */
[----:B------:R-:W0:Y:S01]  /*0020*/  LDCU UR4, c[0x0][0x360] ;  /* 0x00006c00ff0477ac */ /* 0x000e220008000800 */
[----:B------:R-:W0:Y:S01]  /*0030*/  S2R R0, SR_TID.X ;  /* 0x0000000000007919 */ /* 0x000e220000002100 */
[----:B------:R-:W1:Y:S01]  /*0040*/  LDCU UR5, c[0x0][0x388] ;  /* 0x00007100ff0577ac */ /* 0x000e620008000800 */
[----:B0-----:R-:W-:-:S05]  /*0050*/  IMAD R5, R5, UR4, R0 ;  /* 0x0000000405057c24 */ /* 0x001fca000f8e0200 */
[----:B-1----:R-:W-:-:S13]  /*0060*/  ISETP.GE.U32.AND P0, PT, R5, UR5, PT ;  /* 0x0000000505007c0c */ /* 0x002fda000bf06070 */
[----:B------:R-:W-:Y:S05]  /*0070*/  @P0 EXIT ;  /* 0x000000000000094d */ /* 0x000fea0003800000 */
[----:B------:R-:W0:Y:S01]  /*0080*/  LDC.64 R2, c[0x0][0x380] ;  /* 0x0000e000ff027b82 */ /* 0x000e220000000a00 */
[----:B------:R-:W1:Y:S01]  /*0090*/  LDCU.64 UR4, c[0x0][0x358] ;  /* 0x00006b00ff0477ac */ /* 0x000e620008000a00 */
[----:B0-----:R-:W-:-:S05]  /*00a0*/  IMAD.WIDE R2, R5, 0x4, R2 ;  /* 0x0000000405027825 */ /* 0x001fca00078e0202 */
[----:B-1----:R-:W2:Y:S02]  /*00b0*/  LDG.E R0, desc[UR4][R2.64] ;  /* 0x0000000402007981 */ /* 0x002ea4000c1e1900 */
[----:B--2---:R-:W-:-:S05]  /*00c0*/  FMUL R5, R0, R0 ;  /* 0x0000000000057220 */ /* 0x004fca0000400000 */
[----:B------:R-:W-:Y:S01]  /*00d0*/  STG.E desc[UR4][R2.64], R5 ;  /* 0x0000000502007986 */ /* 0x000fe2000c101904 */
[----:B------:R-:W-:Y:S05]  /*00e0*/  EXIT ;  /* 0x000000000000794d */ /* 0x000fea0003800000 */
.L_x_0:
[----:B------:R-:W-:-:S00]  /*00f0*/  BRA `(.L_x_0) ;  /* 0xfffffffc00fc7947 */ /* 0x000fc0000383ffff */
[----:B------:R-:W-:-:S00]  /*0100*/  NOP ;  /* 0x0000000000007918 */ /* 0x000fc00000000000 */
[----:B------:R-:W-:-:S00]  /*0110*/  NOP ;  /* 0x0000000000007918 */ /* 0x000fc00000000000 */
[----:B------:R-:W-:-:S00]  /*0120*/  NOP ;  /* 0x0000000000007918 */ /* 0x000fc00000000000 */
[----:B------:R-:W-:-:S00]  /*0130*/  NOP ;  /* 0x0000000000007918 */ /* 0x000fc00000000000 */
[----:B------:R-:W-:-:S00]  /*0140*/  NOP ;  /* 0x0000000000007918 */ /* 0x000fc00000000000 */
[----:B------:R-:W-:-:S00]  /*0150*/  NOP ;  /* 0x0000000000007918 */ /* 0x000fc00000000000 */
[----:B------:R-:W-:-:S00]  /*0160*/  NOP ;  /* 0x0000000000007918 */ /* 0x000fc00000000000 */
[----:B------:R-:W-:-:S00]  /*0170*/  NOP ;  /* 0x0000000000007918 */ /* 0x000fc00000000000 */
.L_x_1:


//--------------------- .nv.shared.reserved.0     --------------------------
	.section	.nv.shared.reserved.0,"aw",@nobits
	.weak		__nv_reservedSMEM_offset_0_alias
	.size		__nv_reservedSMEM_offset_0_alias, 0, 64
	.other		__nv_reservedSMEM_offset_0_alias,@"STO_CUDA_RESERVED_SHARED STV_DEFAULT"
__nv_reservedSMEM_offset_0_alias:
	.zero		0
	.zero		64


//--------------------- .nv.constant0._Z19square_array_kernelPfj --------------------------
	.section	.nv.constant0._Z19square_array_kernelPfj,"a",@progbits
	.sectionflags	@""
	.align	4
.nv.constant0._Z19square_array_kernelPfj:
	.zero		908


//--------------------- SYMBOLS --------------------------

	.type		.nv.reservedSmem.offset0,@object
	.size		.nv.reservedSmem.offset0,0x4
